//
// Generated by NVIDIA NVVM Compiler
//
// Compiler Build ID: CL-36424714
// Cuda compilation tools, release 13.0, V13.0.88
// Based on NVVM 20.0.0
//

.version 9.0
.target sm_100
.address_size 64

	// .globl	_Z25solve_sudokus_in_parallelP16SudokuPuzzleDatai
.extern .func  (.param .b32 func_retval0) vprintf
(
	.param .b64 vprintf_param_0,
	.param .b64 vprintf_param_1
)
;
.global .align 1 .b8 $str[29] = {49, 46, 32, 72, 101, 108, 108, 111, 32, 87, 111, 114, 108, 100, 32, 102, 114, 111, 109, 32, 71, 80, 85, 33, 32, 37, 100, 10};
.global .align 1 .b8 $str$1[4] = {37, 100, 10};
.global .align 1 .b8 $str$2[29] = {50, 46, 32, 72, 101, 108, 108, 111, 32, 87, 111, 114, 108, 100, 32, 102, 114, 111, 109, 32, 71, 80, 85, 33, 32, 37, 100, 10};

.visible .entry _Z25solve_sudokus_in_parallelP16SudokuPuzzleDatai(
	.param .u64 .ptr .align 1 _Z25solve_sudokus_in_parallelP16SudokuPuzzleDatai_param_0,
	.param .u32 _Z25solve_sudokus_in_parallelP16SudokuPuzzleDatai_param_1
)
{
	.local .align 8 .b8 	__local_depot0[8];
	.reg .b64 	%SP;
	.reg .b64 	%SPL;
	.reg .pred 	%p<3>;
	.reg .b16 	%rs<2>;
	.reg .b32 	%r<64>;
	.reg .b64 	%rd<15>;

	mov.u64 	%SPL, __local_depot0;
	cvta.local.u64 	%SP, %SPL;
	ld.param.u64 	%rd4, [_Z25solve_sudokus_in_parallelP16SudokuPuzzleDatai_param_0];
	ld.param.u32 	%r4, [_Z25solve_sudokus_in_parallelP16SudokuPuzzleDatai_param_1];
	setp.lt.s32 	%p1, %r4, 1;
	@%p1 bra 	$L__BB0_3;
	neg.s32 	%r63, %r4;
	cvta.to.global.u64 	%rd5, %rd4;
	add.s64 	%rd14, %rd5, 5;
	add.u64 	%rd6, %SP, 0;
	mov.u32 	%r5, %tid.x;
	mov.u32 	%r6, %nctaid.x;
	mul.lo.s32 	%r7, %r5, %r6;
	mov.u64 	%rd8, $str;
	mov.u64 	%rd10, $str$1;
	mov.u64 	%rd12, $str$2;
$L__BB0_2:
	cvta.to.local.u64 	%rd7, %rd6;
	st.local.u32 	[%rd7], %r7;
	cvta.global.u64 	%rd9, %rd8;
	{ // callseq 0, 0
	.param .b64 param0;
	st.param.b64 	[param0], %rd9;
	.param .b64 param1;
	st.param.b64 	[param1], %rd6;
	.param .b32 retval0;
	call.uni (retval0), 
	vprintf, 
	(
	param0, 
	param1
	);
	ld.param.b32 	%r8, [retval0];
	} // callseq 0
	mov.b16 	%rs1, 9;
	st.global.u8 	[%rd14+-3], %rs1;
	mov.b32 	%r10, 9;
	st.local.u32 	[%rd7], %r10;
	cvta.global.u64 	%rd11, %rd10;
	{ // callseq 1, 0
	.param .b64 param0;
	st.param.b64 	[param0], %rd11;
	.param .b64 param1;
	st.param.b64 	[param1], %rd6;
	.param .b32 retval0;
	call.uni (retval0), 
	vprintf, 
	(
	param0, 
	param1
	);
	ld.param.b32 	%r11, [retval0];
	} // callseq 1
	st.local.u32 	[%rd7], %r7;
	cvta.global.u64 	%rd13, %rd12;
	{ // callseq 2, 0
	.param .b64 param0;
	st.param.b64 	[param0], %rd13;
	.param .b64 param1;
	st.param.b64 	[param1], %rd6;
	.param .b32 retval0;
	call.uni (retval0), 
	vprintf, 
	(
	param0, 
	param1
	);
	ld.param.b32 	%r13, [retval0];
	} // callseq 2
	st.local.u32 	[%rd7], %r7;
	{ // callseq 3, 0
	.param .b64 param0;
	st.param.b64 	[param0], %rd9;
	.param .b64 param1;
	st.param.b64 	[param1], %rd6;
	.param .b32 retval0;
	call.uni (retval0), 
	vprintf, 
	(
	param0, 
	param1
	);
	ld.param.b32 	%r15, [retval0];
	} // callseq 3
	st.global.u8 	[%rd14+-2], %rs1;
	st.local.u32 	[%rd7], %r10;
	{ // callseq 4, 0
	.param .b64 param0;
	st.param.b64 	[param0], %rd11;
	.param .b64 param1;
	st.param.b64 	[param1], %rd6;
	.param .b32 retval0;
	call.uni (retval0), 
	vprintf, 
	(
	param0, 
	param1
	);
	ld.param.b32 	%r17, [retval0];
	} // callseq 4
	st.local.u32 	[%rd7], %r7;
	{ // callseq 5, 0
	.param .b64 param0;
	st.param.b64 	[param0], %rd13;
	.param .b64 param1;
	st.param.b64 	[param1], %rd6;
	.param .b32 retval0;
	call.uni (retval0), 
	vprintf, 
	(
	param0, 
	param1
	);
	ld.param.b32 	%r19, [retval0];
	} // callseq 5
	st.local.u32 	[%rd7], %r7;
	{ // callseq 6, 0
	.param .b64 param0;
	st.param.b64 	[param0], %rd9;
	.param .b64 param1;
	st.param.b64 	[param1], %rd6;
	.param .b32 retval0;
	call.uni (retval0), 
	vprintf, 
	(
	param0, 
	param1
	);
	ld.param.b32 	%r21, [retval0];
	} // callseq 6
	st.global.u8 	[%rd14+-1], %rs1;
	st.local.u32 	[%rd7], %r10;
	{ // callseq 7, 0
	.param .b64 param0;
	st.param.b64 	[param0], %rd11;
	.param .b64 param1;
	st.param.b64 	[param1], %rd6;
	.param .b32 retval0;
	call.uni (retval0), 
	vprintf, 
	(
	param0, 
	param1
	);
	ld.param.b32 	%r23, [retval0];
	} // callseq 7
	st.local.u32 	[%rd7], %r7;
	{ // callseq 8, 0
	.param .b64 param0;
	st.param.b64 	[param0], %rd13;
	.param .b64 param1;
	st.param.b64 	[param1], %rd6;
	.param .b32 retval0;
	call.uni (retval0), 
	vprintf, 
	(
	param0, 
	param1
	);
	ld.param.b32 	%r25, [retval0];
	} // callseq 8
	st.local.u32 	[%rd7], %r7;
	{ // callseq 9, 0
	.param .b64 param0;
	st.param.b64 	[param0], %rd9;
	.param .b64 param1;
	st.param.b64 	[param1], %rd6;
	.param .b32 retval0;
	call.uni (retval0), 
	vprintf, 
	(
	param0, 
	param1
	);
	ld.param.b32 	%r27, [retval0];
	} // callseq 9
	st.global.u8 	[%rd14], %rs1;
	st.local.u32 	[%rd7], %r10;
	{ // callseq 10, 0
	.param .b64 param0;
	st.param.b64 	[param0], %rd11;
	.param .b64 param1;
	st.param.b64 	[param1], %rd6;
	.param .b32 retval0;
	call.uni (retval0), 
	vprintf, 
	(
	param0, 
	param1
	);
	ld.param.b32 	%r29, [retval0];
	} // callseq 10
	st.local.u32 	[%rd7], %r7;
	{ // callseq 11, 0
	.param .b64 param0;
	st.param.b64 	[param0], %rd13;
	.param .b64 param1;
	st.param.b64 	[param1], %rd6;
	.param .b32 retval0;
	call.uni (retval0), 
	vprintf, 
	(
	param0, 
	param1
	);
	ld.param.b32 	%r31, [retval0];
	} // callseq 11
	st.local.u32 	[%rd7], %r7;
	{ // callseq 12, 0
	.param .b64 param0;
	st.param.b64 	[param0], %rd9;
	.param .b64 param1;
	st.param.b64 	[param1], %rd6;
	.param .b32 retval0;
	call.uni (retval0), 
	vprintf, 
	(
	param0, 
	param1
	);
	ld.param.b32 	%r33, [retval0];
	} // callseq 12
	st.global.u8 	[%rd14+1], %rs1;
	st.local.u32 	[%rd7], %r10;
	{ // callseq 13, 0
	.param .b64 param0;
	st.param.b64 	[param0], %rd11;
	.param .b64 param1;
	st.param.b64 	[param1], %rd6;
	.param .b32 retval0;
	call.uni (retval0), 
	vprintf, 
	(
	param0, 
	param1
	);
	ld.param.b32 	%r35, [retval0];
	} // callseq 13
	st.local.u32 	[%rd7], %r7;
	{ // callseq 14, 0
	.param .b64 param0;
	st.param.b64 	[param0], %rd13;
	.param .b64 param1;
	st.param.b64 	[param1], %rd6;
	.param .b32 retval0;
	call.uni (retval0), 
	vprintf, 
	(
	param0, 
	param1
	);
	ld.param.b32 	%r37, [retval0];
	} // callseq 14
	st.local.u32 	[%rd7], %r7;
	{ // callseq 15, 0
	.param .b64 param0;
	st.param.b64 	[param0], %rd9;
	.param .b64 param1;
	st.param.b64 	[param1], %rd6;
	.param .b32 retval0;
	call.uni (retval0), 
	vprintf, 
	(
	param0, 
	param1
	);
	ld.param.b32 	%r39, [retval0];
	} // callseq 15
	st.global.u8 	[%rd14+2], %rs1;
	st.local.u32 	[%rd7], %r10;
	{ // callseq 16, 0
	.param .b64 param0;
	st.param.b64 	[param0], %rd11;
	.param .b64 param1;
	st.param.b64 	[param1], %rd6;
	.param .b32 retval0;
	call.uni (retval0), 
	vprintf, 
	(
	param0, 
	param1
	);
	ld.param.b32 	%r41, [retval0];
	} // callseq 16
	st.local.u32 	[%rd7], %r7;
	{ // callseq 17, 0
	.param .b64 param0;
	st.param.b64 	[param0], %rd13;
	.param .b64 param1;
	st.param.b64 	[param1], %rd6;
	.param .b32 retval0;
	call.uni (retval0), 
	vprintf, 
	(
	param0, 
	param1
	);
	ld.param.b32 	%r43, [retval0];
	} // callseq 17
	st.local.u32 	[%rd7], %r7;
	{ // callseq 18, 0
	.param .b64 param0;
	st.param.b64 	[param0], %rd9;
	.param .b64 param1;
	st.param.b64 	[param1], %rd6;
	.param .b32 retval0;
	call.uni (retval0), 
	vprintf, 
	(
	param0, 
	param1
	);
	ld.param.b32 	%r45, [retval0];
	} // callseq 18
	st.global.u8 	[%rd14+3], %rs1;
	st.local.u32 	[%rd7], %r10;
	{ // callseq 19, 0
	.param .b64 param0;
	st.param.b64 	[param0], %rd11;
	.param .b64 param1;
	st.param.b64 	[param1], %rd6;
	.param .b32 retval0;
	call.uni (retval0), 
	vprintf, 
	(
	param0, 
	param1
	);
	ld.param.b32 	%r47, [retval0];
	} // callseq 19
	st.local.u32 	[%rd7], %r7;
	{ // callseq 20, 0
	.param .b64 param0;
	st.param.b64 	[param0], %rd13;
	.param .b64 param1;
	st.param.b64 	[param1], %rd6;
	.param .b32 retval0;
	call.uni (retval0), 
	vprintf, 
	(
	param0, 
	param1
	);
	ld.param.b32 	%r49, [retval0];
	} // callseq 20
	st.local.u32 	[%rd7], %r7;
	{ // callseq 21, 0
	.param .b64 param0;
	st.param.b64 	[param0], %rd9;
	.param .b64 param1;
	st.param.b64 	[param1], %rd6;
	.param .b32 retval0;
	call.uni (retval0), 
	vprintf, 
	(
	param0, 
	param1
	);
	ld.param.b32 	%r51, [retval0];
	} // callseq 21
	st.global.u8 	[%rd14+4], %rs1;
	st.local.u32 	[%rd7], %r10;
	{ // callseq 22, 0
	.param .b64 param0;
	st.param.b64 	[param0], %rd11;
	.param .b64 param1;
	st.param.b64 	[param1], %rd6;
	.param .b32 retval0;
	call.uni (retval0), 
	vprintf, 
	(
	param0, 
	param1
	);
	ld.param.b32 	%r53, [retval0];
	} // callseq 22
	st.local.u32 	[%rd7], %r7;
	{ // callseq 23, 0
	.param .b64 param0;
	st.param.b64 	[param0], %rd13;
	.param .b64 param1;
	st.param.b64 	[param1], %rd6;
	.param .b32 retval0;
	call.uni (retval0), 
	vprintf, 
	(
	param0, 
	param1
	);
	ld.param.b32 	%r55, [retval0];
	} // callseq 23
	st.local.u32 	[%rd7], %r7;
	{ // callseq 24, 0
	.param .b64 param0;
	st.param.b64 	[param0], %rd9;
	.param .b64 param1;
	st.param.b64 	[param1], %rd6;
	.param .b32 retval0;
	call.uni (retval0), 
	vprintf, 
	(
	param0, 
	param1
	);
	ld.param.b32 	%r57, [retval0];
	} // callseq 24
	st.global.u8 	[%rd14+5], %rs1;
	st.local.u32 	[%rd7], %r10;
	{ // callseq 25, 0
	.param .b64 param0;
	st.param.b64 	[param0], %rd11;
	.param .b64 param1;
	st.param.b64 	[param1], %rd6;
	.param .b32 retval0;
	call.uni (retval0), 
	vprintf, 
	(
	param0, 
	param1
	);
	ld.param.b32 	%r59, [retval0];
	} // callseq 25
	st.local.u32 	[%rd7], %r7;
	{ // callseq 26, 0
	.param .b64 param0;
	st.param.b64 	[param0], %rd13;
	.param .b64 param1;
	st.param.b64 	[param1], %rd6;
	.param .b32 retval0;
	call.uni (retval0), 
	vprintf, 
	(
	param0, 
	param1
	);
	ld.param.b32 	%r61, [retval0];
	} // callseq 26
	add.s32 	%r63, %r63, 1;
	setp.ne.s32 	%p2, %r63, 0;
	add.s64 	%rd14, %rd14, 83;
	@%p2 bra 	$L__BB0_2;
$L__BB0_3:
	ret;

}


// ===== COMPILED SASS (sm_100) =====

	.target	sm_100

	.elftype	@"ET_EXEC"


//--------------------- .note.nv.tkinfo           --------------------------
	.section	.note.nv.tkinfo,"",@"SHT_NOTE"
	.sectionflags	@"SHF_NOTE_NV_TKINFO"
	.tkinfo
        /*0018*/ 	.word	0x00000002
        /*0030*/ 	.string	""
        /*0030*/ 	.string	"ptxas"
        /*0030*/ 	.string	"Cuda compilation tools, release 13.0, V13.0.88"
        /*0030*/ 	.string	"Build cuda_13.0.r13.0/compiler.36424714_0"
        /*0030*/ 	.string	"-arch sm_100 -m 64 "



//--------------------- .note.nv.cuinfo           --------------------------
	.section	.note.nv.cuinfo,"",@"SHT_NOTE"
	.sectionflags	@"SHF_NOTE_NV_CUINFO"
        /*0018*/ 	.short	0x0002
        /*001a*/ 	.short	0x0064
        /*001c*/ 	.short	0x0082
	.zero		2


//--------------------- .nv.info                  --------------------------
	.section	.nv.info,"",@"SHT_CUDA_INFO"
	.align	4


	//----- nvinfo : EIATTR_REGCOUNT
	.align		4
        /*0000*/ 	.byte	0x04, 0x2f
        /*0002*/ 	.short	(.L_4 - .L_3)
	.align		4
.L_3:
        /*0004*/ 	.word	index@(_Z25solve_sudokus_in_parallelP16SudokuPuzzleDatai)
        /*0008*/ 	.word	0x0000001d


	//----- nvinfo : EIATTR_FRAME_SIZE
	.align		4
.L_4:
        /*000c*/ 	.byte	0x04, 0x11
        /*000e*/ 	.short	(.L_6 - .L_5)
	.align		4
.L_5:
        /*0010*/ 	.word	index@(_Z25solve_sudokus_in_parallelP16SudokuPuzzleDatai)
        /*0014*/ 	.word	0x00000008


	//----- nvinfo : EIATTR_MIN_STACK_SIZE
	.align		4
.L_6:
        /*0018*/ 	.byte	0x04, 0x12
        /*001a*/ 	.short	(.L_8 - .L_7)
	.align		4
.L_7:
        /*001c*/ 	.word	index@(_Z25solve_sudokus_in_parallelP16SudokuPuzzleDatai)
        /*0020*/ 	.word	0x00000008
.L_8:


//--------------------- .nv.compat                --------------------------
	.section	.nv.compat,"",@"SHT_CUDA_COMPAT_INFO"
	.align	4
        /*0000*/ 	.byte	0x02, 0x09, 0x00, 0x00, 0x02, 0x02, 0x01, 0x00, 0x02, 0x05, 0x05, 0x00, 0x03, 0x07, 0x01, 0x01
        /*0010*/ 	.byte	0x02, 0x03, 0x00, 0x00, 0x02, 0x06, 0x01, 0x00, 0x04, 0x0b, 0x08, 0x00, 0x09, 0x00, 0x00, 0x00
        /*0020*/ 	.byte	0x00, 0x00, 0x00, 0x00


//--------------------- .nv.info._Z25solve_sudokus_in_parallelP16SudokuPuzzleDatai --------------------------
	.section	.nv.info._Z25solve_sudokus_in_parallelP16SudokuPuzzleDatai,"",@"SHT_CUDA_INFO"
	.sectionflags	@""
	.align	4


	//----- nvinfo : EIATTR_CUDA_API_VERSION
	.align		4
        /*0000*/ 	.byte	0x04, 0x37
        /*0002*/ 	.short	(.L_10 - .L_9)
.L_9:
        /*0004*/ 	.word	0x00000082


	//----- nvinfo : EIATTR_KPARAM_INFO
	.align		4
.L_10:
        /*0008*/ 	.byte	0x04, 0x17
        /*000a*/ 	.short	(.L_12 - .L_11)
.L_11:
        /*000c*/ 	.word	0x00000000
        /*0010*/ 	.short	0x0001
        /*0012*/ 	.short	0x0008
        /*0014*/ 	.byte	0x00, 0xf0, 0x11, 0x00


	//----- nvinfo : EIATTR_KPARAM_INFO
	.align		4
.L_12:
        /*0018*/ 	.byte	0x04, 0x17
        /*001a*/ 	.short	(.L_14 - .L_13)
.L_13:
        /*001c*/ 	.word	0x00000000
        /*0020*/ 	.short	0x0000
        /*0022*/ 	.short	0x0000
        /*0024*/ 	.byte	0x00, 0xf5, 0x21, 0x00


	//----- nvinfo : EIATTR_SPARSE_MMA_MASK
	.align		4
.L_14:
        /*0028*/ 	.byte	0x03, 0x50
        /*002a*/ 	.short	0x0000


	//----- nvinfo : EIATTR_MAXREG_COUNT
	.align		4
        /*002c*/ 	.byte	0x03, 0x1b
        /*002e*/ 	.short	0x00ff


	//----- nvinfo : EIATTR_EXTERNS
	.align		4
        /*0030*/ 	.byte	0x04, 0x0f
        /*0032*/ 	.short	(.L_16 - .L_15)


	//   ....[0]....
	.align		4
.L_15:
        /*0034*/ 	.word	index@(vprintf)


	//----- nvinfo : EIATTR_MERCURY_ISA_VERSION
	.align		4
.L_16:
        /*0038*/ 	.byte	0x03, 0x5f
        /*003a*/ 	.short	0x0101


	//----- nvinfo : EIATTR_VRC_CTA_INIT_COUNT
	.align		4
        /*003c*/ 	.byte	0x02, 0x4a
	.zero		1
	.zero		1


	//----- nvinfo : EIATTR_SYSCALL_OFFSETS
	.align		4
        /*0040*/ 	.byte	0x04, 0x46
        /*0042*/ 	.short	(.L_18 - .L_17)


	//   ....[0]....
.L_17:
        /*0044*/ 	.word	0x00000210


	//   ....[1]....
        /*0048*/ 	.word	0x000002d0


	//   ....[2]....
        /*004c*/ 	.word	0x00000360


	//   ....[3]....
        /*0050*/ 	.word	0x000003f0


	//   ....[4]....
        /*0054*/ 	.word	0x000004b0


	//   ....[5]....
        /*0058*/ 	.word	0x00000540


	//   ....[6]....
        /*005c*/ 	.word	0x000005d0


	//   ....[7]....
        /*0060*/ 	.word	0x00000690


	//   ....[8]....
        /*0064*/ 	.word	0x00000720


	//   ....[9]....
        /*0068*/ 	.word	0x000007b0


	//   ....[10]....
        /*006c*/ 	.word	0x00000870


	//   ....[11]....
        /*0070*/ 	.word	0x00000900


	//   ....[12]....
        /*0074*/ 	.word	0x00000990


	//   ....[13]....
        /*0078*/ 	.word	0x00000a50


	//   ....[14]....
        /*007c*/ 	.word	0x00000ae0


	//   ....[15]....
        /*0080*/ 	.word	0x00000b70


	//   ....[16]....
        /*0084*/ 	.word	0x00000c30


	//   ....[17]....
        /*0088*/ 	.word	0x00000cc0


	//   ....[18]....
        /*008c*/ 	.word	0x00000d50


	//   ....[19]....
        /*0090*/ 	.word	0x00000e10


	//   ....[20]....
        /*0094*/ 	.word	0x00000ea0


	//   ....[21]....
        /*0098*/ 	.word	0x00000f30


	//   ....[22]....
        /*009c*/ 	.word	0x00000ff0


	//   ....[23]....
        /*00a0*/ 	.word	0x00001080


	//   ....[24]....
        /*00a4*/ 	.word	0x00001110


	//   ....[25]....
        /*00a8*/ 	.word	0x000011d0


	//   ....[26]....
        /*00ac*/ 	.word	0x00001260


	//----- nvinfo : EIATTR_EXIT_INSTR_OFFSETS
	.align		4
.L_18:
        /*00b0*/ 	.byte	0x04, 0x1c
        /*00b2*/ 	.short	(.L_20 - .L_19)


	//   ....[0]....
.L_19:
        /*00b4*/ 	.word	0x00000060


	//   ....[1]....
        /*00b8*/ 	.word	0x000012b0


	//----- nvinfo : EIATTR_CRS_STACK_SIZE
	.align		4
.L_20:
        /*00bc*/ 	.byte	0x04, 0x1e
        /*00be*/ 	.short	(.L_22 - .L_21)
.L_21:
        /*00c0*/ 	.word	0x00000000


	//----- nvinfo : EIATTR_CBANK_PARAM_SIZE
	.align		4
.L_22:
        /*00c4*/ 	.byte	0x03, 0x19
        /*00c6*/ 	.short	0x000c


	//----- nvinfo : EIATTR_PARAM_CBANK
	.align		4
        /*00c8*/ 	.byte	0x04, 0x0a
        /*00ca*/ 	.short	(.L_24 - .L_23)
	.align		4
.L_23:
        /*00cc*/ 	.word	index@(.nv.constant0._Z25solve_sudokus_in_parallelP16SudokuPuzzleDatai)
        /*00d0*/ 	.short	0x0380
        /*00d2*/ 	.short	0x000c


	//----- nvinfo : EIATTR_SW_WAR
	.align		4
.L_24:
        /*00d4*/ 	.byte	0x04, 0x36
        /*00d6*/ 	.short	(.L_26 - .L_25)
.L_25:
        /*00d8*/ 	.word	0x00000008
.L_26:


//--------------------- .nv.callgraph             --------------------------
	.section	.nv.callgraph,"",@"SHT_CUDA_CALLGRAPH"
	.align	4
	.sectionentsize	8
	.align		4
        /*0000*/ 	.word	0x00000000
	.align		4
        /*0004*/ 	.word	0xffffffff
	.align		4
        /*0008*/ 	.word	index@(_Z25solve_sudokus_in_parallelP16SudokuPuzzleDatai)
	.align		4
        /*000c*/ 	.word	index@(vprintf)
	.align		4
        /*0010*/ 	.word	0x00000000
	.align		4
        /*0014*/ 	.word	0xfffffffe
	.align		4
        /*0018*/ 	.word	0x00000000
	.align		4
        /*001c*/ 	.word	0xfffffffd
	.align		4
        /*0020*/ 	.word	0x00000000
	.align		4
        /*0024*/ 	.word	0xfffffffc


//--------------------- .nv.constant4             --------------------------
	.section	.nv.constant4,"a",@progbits
	.align	8
	.align		8
.nv.constant4:
        /*0000*/ 	.dword	vprintf
	.align		8
        /*0008*/ 	.dword	$str
	.align		8
        /*0010*/ 	.dword	$str$1
	.align		8
        /*0018*/ 	.dword	$str$2


//--------------------- .text._Z25solve_sudokus_in_parallelP16SudokuPuzzleDatai --------------------------
	.section	.text._Z25solve_sudokus_in_parallelP16SudokuPuzzleDatai,"ax",@progbits
	.align	128
        .global         _Z25solve_sudokus_in_parallelP16SudokuPuzzleDatai
        .type           _Z25solve_sudokus_in_parallelP16SudokuPuzzleDatai,@function
        .size           _Z25solve_sudokus_in_parallelP16SudokuPuzzleDatai,(.L_x_29 - _Z25solve_sudokus_in_parallelP16SudokuPuzzleDatai)
        .other          _Z25solve_sudokus_in_parallelP16SudokuPuzzleDatai,@"STO_CUDA_ENTRY STV_DEFAULT"
_Z25solve_sudokus_in_parallelP16SudokuPuzzleDatai:
.text._Z25solve_sudokus_in_parallelP16SudokuPuzzleDatai:
[----:B------:R-:W0:Y:S08]  /*0000*/  LDC R1, c[0x0][0x37c] ;  /* 0x0000df00ff017b82 */ /* 0x000e300000000800 */
[----:B------:R-:W1:Y:S01]  /*0010*/  LDC R25, c[0x0][0x388] ;  /* 0x0000e200ff197b82 */ /* 0x000e620000000800 */
[----:B------:R-:W2:Y:S01]  /*0020*/  LDCU UR4, c[0x0][0x2f8] ;  /* 0x00005f00ff0477ac */ /* 0x000ea20008000800 */
[----:B0-----:R-:W-:-:S05]  /*0030*/  VIADD R1, R1, 0xfffffff8 ;  /* 0xfffffff801017836 */ /* 0x001fca0000000000 */
[----:B--2---:R-:W-:Y:S02]  /*0040*/  IADD3 R24, P1, PT, R1, UR4, RZ ;  /* 0x0000000401187c10 */ /* 0x004fe4000ff3e0ff */
[----:B-1----:R-:W-:-:S13]  /*0050*/  ISETP.GE.AND P0, PT, R25, 0x1, PT ;  /* 0x000000011900780c */ /* 0x002fda0003f06270 */
[----:B------:R-:W-:Y:S05]  /*0060*/  @!P0 EXIT ;  /* 0x000000000000894d */ /* 0x000fea0003800000 */
[----:B------:R-:W0:Y:S01]  /*0070*/  S2R R23, SR_TID.X ;  /* 0x0000000000177919 */ /* 0x000e220000002100 */
[----:B------:R-:W1:Y:S01]  /*0080*/  LDCU.64 UR4, c[0x0][0x380] ;  /* 0x00007000ff0477ac */ /* 0x000e620008000a00 */
[----:B------:R-:W-:Y:S01]  /*0090*/  IADD3 R25, PT, PT, -R25, RZ, RZ ;  /* 0x000000ff19197210 */ /* 0x000fe20007ffe1ff */
[----:B------:R-:W2:Y:S01]  /*00a0*/  LDCU UR6, c[0x0][0x2fc] ;  /* 0x00005f80ff0677ac */ /* 0x000ea20008000800 */
[----:B------:R-:W0:Y:S01]  /*00b0*/  LDCU UR7, c[0x0][0x370] ;  /* 0x00006e00ff0777ac */ /* 0x000e220008000800 */
[----:B------:R-:W3:Y:S01]  /*00c0*/  LDCU.64 UR36, c[0x0][0x358] ;  /* 0x00006b00ff2477ac */ /* 0x000ee20008000a00 */
[----:B-1----:R-:W-:-:S04]  /*00d0*/  UIADD3 UR4, UP0, UPT, UR4, 0x5, URZ ;  /* 0x0000000504047890 */ /* 0x002fc8000ff1e0ff */
[----:B------:R-:W-:Y:S01]  /*00e0*/  UIADD3.X UR5, UPT, UPT, URZ, UR5, URZ, UP0, !UPT ;  /* 0x00000005ff057290 */ /* 0x000fe200087fe4ff */
[----:B--2---:R-:W-:Y:S02]  /*00f0*/  IMAD.X R22, RZ, RZ, UR6, P1 ;  /* 0x00000006ff167e24 */ /* 0x004fe400088e06ff */
[----:B------:R-:W-:-:S03]  /*0100*/  IMAD.U32 R16, RZ, RZ, UR4 ;  /* 0x00000004ff107e24 */ /* 0x000fc6000f8e00ff */
[----:B------:R-:W-:Y:S02]  /*0110*/  IMAD.U32 R17, RZ, RZ, UR5 ;  /* 0x00000005ff117e24 */ /* 0x000fe4000f8e00ff */
[----:B0--3--:R-:W-:-:S07]  /*0120*/  IMAD R23, R23, UR7, RZ ;  /* 0x0000000717177c24 */ /* 0x009fce000f8e02ff */
.L_x_27:
[----:B------:R-:W0:Y:S01]  /*0130*/  LDCU UR4, c[0x0][0x2f8] ;  /* 0x00005f00ff0477ac */ /* 0x000e220008000800 */
[----:B------:R-:W-:Y:S01]  /*0140*/  MOV R19, 0x0 ;  /* 0x0000000000137802 */ /* 0x000fe20000000f00 */
[----:B------:R-:W-:Y:S02]  /*0150*/  VIADD R25, R25, 0x1 ;  /* 0x0000000119197836 */ /* 0x000fe40000000000 */
[----:B------:R-:W-:Y:S01]  /*0160*/  IMAD.MOV.U32 R6, RZ, RZ, R24 ;  /* 0x000000ffff067224 */ /* 0x000fe200078e0018 */
[----:B------:R1:W2:Y:S01]  /*0170*/  LDC.64 R2, c[0x4][R19] ;  /* 0x0100000013027b82 */ /* 0x0002a20000000a00 */
[----:B------:R-:W-:Y:S01]  /*0180*/  IMAD.MOV.U32 R7, RZ, RZ, R22 ;  /* 0x000000ffff077224 */ /* 0x000fe200078e0016 */
[----:B------:R-:W-:-:S04]  /*0190*/  ISETP.NE.AND P0, PT, R25, RZ, PT ;  /* 0x000000ff1900720c */ /* 0x000fc80003f05270 */
[----:B------:R-:W-:Y:S02]  /*01a0*/  P2R R26, PR, RZ, 0x1 ;  /* 0x00000001ff1a7803 */ /* 0x000fe40000000000 */
[----:B0-----:R-:W-:Y:S01]  /*01b0*/  IADD3 R18, PT, PT, R24, -UR4, RZ ;  /* 0x8000000418127c10 */ /* 0x001fe2000fffe0ff */
[----:B------:R-:W0:Y:S04]  /*01c0*/  LDCU.64 UR4, c[0x4][0x8] ;  /* 0x01000100ff0477ac */ /* 0x000e280008000a00 */
[----:B------:R1:W-:Y:S01]  /*01d0*/  STL [R18], R23 ;  /* 0x0000001712007387 */ /* 0x0003e20000100800 */
[----:B0-----:R-:W-:Y:S01]  /*01e0*/  IMAD.U32 R4, RZ, RZ, UR4 ;  /* 0x00000004ff047e24 */ /* 0x001fe2000f8e00ff */
[----:B-1----:R-:W-:-:S07]  /*01f0*/  MOV R5, UR5 ;  /* 0x0000000500057c02 */ /* 0x002fce0008000f00 */
[----:B------:R-:W-:-:S07]  /*0200*/  LEPC R20, `(.L_x_0) ;  /* 0x000000001014794e */ /* 0x000fce0000000000 */
[----:B--2---:R-:W-:Y:S05]  /*0210*/  CALL.ABS.NOINC R2 ;  /* 0x0000000002007343 */ /* 0x004fea0003c00000 */
.L_x_0:
[----:B------:R-:W-:Y:S02]  /*0220*/  HFMA2 R8, -RZ, RZ, 0, 5.36441802978515625e-07 ;  /* 0x00000009ff087431 */ /* 0x000fe400000001ff */
[----:B------:R-:W-:Y:S01]  /*0230*/  IMAD.MOV.U32 R9, RZ, RZ, 0x9 ;  /* 0x00000009ff097424 */ /* 0x000fe200078e00ff */
[----:B------:R0:W1:Y:S01]  /*0240*/  LDC.64 R2, c[0x4][R19] ;  /* 0x0100000013027b82 */ /* 0x0000620000000a00 */
[----:B------:R-:W2:Y:S01]  /*0250*/  LDCU.64 UR4, c[0x4][0x10] ;  /* 0x01000200ff0477ac */ /* 0x000ea20008000a00 */
[----:B------:R-:W-:Y:S02]  /*0260*/  IMAD.MOV.U32 R6, RZ, RZ, R24 ;  /* 0x000000ffff067224 */ /* 0x000fe400078e0018 */
[----:B------:R0:W-:Y:S01]  /*0270*/  STL [R18], R9 ;  /* 0x0000000912007387 */ /* 0x0001e20000100800 */
[----:B------:R-:W-:-:S03]  /*0280*/  IMAD.MOV.U32 R7, RZ, RZ, R22 ;  /* 0x000000ffff077224 */ /* 0x000fc600078e0016 */
[----:B------:R0:W-:Y:S01]  /*0290*/  STG.E.U8 desc[UR36][R16.64+-0x3], R8 ;  /* 0xfffffd0810007986 */ /* 0x0001e2000c101124 */
[----:B--2---:R-:W-:Y:S01]  /*02a0*/  IMAD.U32 R4, RZ, RZ, UR4 ;  /* 0x00000004ff047e24 */ /* 0x004fe2000f8e00ff */
[----:B0-----:R-:W-:-:S07]  /*02b0*/  MOV R5, UR5 ;  /* 0x0000000500057c02 */ /* 0x001fce0008000f00 */
[----:B------:R-:W-:-:S07]  /*02c0*/  LEPC R20, `(.L_x_1) ;  /* 0x000000001014794e */ /* 0x000fce0000000000 */
[----:B-1----:R-:W-:Y:S05]  /*02d0*/  CALL.ABS.NOINC R2 ;  /* 0x0000000002007343 */ /* 0x002fea0003c00000 */
.L_x_1:
[----:B------:R0:W-:Y:S01]  /*02e0*/  STL [R18], R23 ;  /* 0x0000001712007387 */ /* 0x0001e20000100800 */
[----:B------:R0:W1:Y:S01]  /*02f0*/  LDC.64 R2, c[0x4][R19] ;  /* 0x0100000013027b82 */ /* 0x0000620000000a00 */
[----:B------:R-:W2:Y:S01]  /*0300*/  LDCU.64 UR4, c[0x4][0x18] ;  /* 0x01000300ff0477ac */ /* 0x000ea20008000a00 */
[----:B------:R-:W-:Y:S01]  /*0310*/  IMAD.MOV.U32 R6, RZ, RZ, R24 ;  /* 0x000000ffff067224 */ /* 0x000fe200078e0018 */
[----:B------:R-:W-:Y:S02]  /*0320*/  MOV R7, R22 ;  /* 0x0000001600077202 */ /* 0x000fe40000000f00 */
[----:B--2---:R-:W-:Y:S01]  /*0330*/  MOV R4, UR4 ;  /* 0x0000000400047c02 */ /* 0x004fe20008000f00 */
[----:B0-----:R-:W-:-:S07]  /*0340*/  IMAD.U32 R5, RZ, RZ, UR5 ;  /* 0x00000005ff057e24 */ /* 0x001fce000f8e00ff */
[----:B------:R-:W-:-:S07]  /*0350*/  LEPC R20, `(.L_x_2) ;  /* 0x000000001014794e */ /* 0x000fce0000000000 */
[----:B-1----:R-:W-:Y:S05]  /*0360*/  CALL.ABS.NOINC R2 ;  /* 0x0000000002007343 */ /* 0x002fea0003c00000 */
.L_x_2:
[----:B------:R0:W-:Y:S01]  /*0370*/  STL [R18], R23 ;  /* 0x0000001712007387 */ /* 0x0001e20000100800 */
[----:B------:R0:W1:Y:S01]  /*0380*/  LDC.64 R2, c[0x4][R19] ;  /* 0x0100000013027b82 */ /* 0x0000620000000a00 */
[----:B------:R-:W2:Y:S01]  /*0390*/  LDCU.64 UR4, c[0x4][0x8] ;  /* 0x01000100ff0477ac */ /* 0x000ea20008000a00 */
[----:B------:R-:W-:Y:S01]  /*03a0*/  MOV R6, R24 ;  /* 0x0000001800067202 */ /* 0x000fe20000000f00 */
[----:B------:R-:W-:Y:S02]  /*03b0*/  IMAD.MOV.U32 R7, RZ, RZ, R22 ;  /* 0x000000ffff077224 */ /* 0x000fe400078e0016 */
[----:B--2---:R-:W-:Y:S02]  /*03c0*/  IMAD.U32 R4, RZ, RZ, UR4 ;  /* 0x00000004ff047e24 */ /* 0x004fe4000f8e00ff */
[----:B0-----:R-:W-:-:S07]  /*03d0*/  IMAD.U32 R5, RZ, RZ, UR5 ;  /* 0x00000005ff057e24 */ /* 0x001fce000f8e00ff */
[----:B------:R-:W-:-:S07]  /*03e0*/  LEPC R20, `(.L_x_3) ;  /* 0x000000001014794e */ /* 0x000fce0000000000 */
[----:B-1----:R-:W-:Y:S05]  /*03f0*/  CALL.ABS.NOINC R2 ;  /* 0x0000000002007343 */ /* 0x002fea0003c00000 */
.L_x_3:
[----:B------:R-:W-:Y:S02]  /*0400*/  HFMA2 R9, -RZ, RZ, 0, 5.36441802978515625e-07 ;  /* 0x00000009ff097431 */ /* 0x000fe400000001ff */
[----:B------:R-:W-:Y:S01]  /*0410*/  IMAD.MOV.U32 R8, RZ, RZ, 0x9 ;  /* 0x00000009ff087424 */ /* 0x000fe200078e00ff */
[----:B------:R0:W1:Y:S01]  /*0420*/  LDC.64 R2, c[0x4][R19] ;  /* 0x0100000013027b82 */ /* 0x0000620000000a00 */
[----:B------:R-:W2:Y:S01]  /*0430*/  LDCU.64 UR4, c[0x4][0x10] ;  /* 0x01000200ff0477ac */ /* 0x000ea20008000a00 */
[----:B------:R-:W-:Y:S01]  /*0440*/  MOV R6, R24 ;  /* 0x0000001800067202 */ /* 0x000fe20000000f00 */
[----:B------:R-:W-:Y:S01]  /*0450*/  IMAD.MOV.U32 R7, RZ, RZ, R22 ;  /* 0x000000ffff077224 */ /* 0x000fe200078e0016 */
[----:B------:R0:W-:Y:S04]  /*0460*/  STG.E.U8 desc[UR36][R16.64+-0x2], R8 ;  /* 0xfffffe0810007986 */ /* 0x0001e8000c101124 */
[----:B------:R0:W-:Y:S01]  /*0470*/  STL [R18], R9 ;  /* 0x0000000912007387 */ /* 0x0001e20000100800 */
[----:B--2---:R-:W-:-:S02]  /*0480*/  IMAD.U32 R4, RZ, RZ, UR4 ;  /* 0x00000004ff047e24 */ /* 0x004fc4000f8e00ff */
[----:B0-----:R-:W-:-:S07]  /*0490*/  IMAD.U32 R5, RZ, RZ, UR5 ;  /* 0x00000005ff057e24 */ /* 0x001fce000f8e00ff */
[----:B------:R-:W-:-:S07]  /*04a0*/  LEPC R20, `(.L_x_4) ;  /* 0x000000001014794e */ /* 0x000fce0000000000 */
[----:B-1----:R-:W-:Y:S05]  /*04b0*/  CALL.ABS.NOINC R2 ;  /* 0x0000000002007343 */ /* 0x002fea0003c00000 */
.L_x_4:
[----:B------:R0:W-:Y:S01]  /*04c0*/  STL [R18], R23 ;  /* 0x0000001712007387 */ /* 0x0001e20000100800 */
[----:B------:R0:W1:Y:S01]  /*04d0*/  LDC.64 R2, c[0x4][R19] ;  /* 0x0100000013027b82 */ /* 0x0000620000000a00 */
[----:B------:R-:W2:Y:S01]  /*04e0*/  LDCU.64 UR4, c[0x4][0x18] ;  /* 0x01000300ff0477ac */ /* 0x000ea20008000a00 */
[----:B------:R-:W-:Y:S02]  /*04f0*/  IMAD.MOV.U32 R6, RZ, RZ, R24 ;  /* 0x000000ffff067224 */ /* 0x000fe400078e0018 */
[----:B------:R-:W-:Y:S02]  /*0500*/  IMAD.MOV.U32 R7, RZ, RZ, R22 ;  /* 0x000000ffff077224 */ /* 0x000fe400078e0016 */
[----:B--2---:R-:W-:Y:S01]  /*0510*/  IMAD.U32 R4, RZ, RZ, UR4 ;  /* 0x00000004ff047e24 */ /* 0x004fe2000f8e00ff */
[----:B0-----:R-:W-:-:S07]  /*0520*/  MOV R5, UR5 ;  /* 0x0000000500057c02 */ /* 0x001fce0008000f00 */
[----:B------:R-:W-:-:S07]  /*0530*/  LEPC R20, `(.L_x_5) ;  /* 0x000000001014794e */ /* 0x000fce0000000000 */
[----:B-1----:R-:W-:Y:S05]  /*0540*/  CALL.ABS.NOINC R2 ;  /* 0x0000000002007343 */ /* 0x002fea0003c00000 */
.L_x_5:
        /* <DEDUP_REMOVED lines=9> */
.L_x_6:
[----:B------:R-:W-:Y:S01]  /*05e0*/  IMAD.MOV.U32 R8, RZ, RZ, 0x9 ;  /* 0x00000009ff087424 */ /* 0x000fe200078e00ff */
[----:B------:R0:W1:Y:S01]  /*05f0*/  LDC.64 R2, c[0x4][R19] ;  /* 0x0100000013027b82 */ /* 0x0000620000000a00 */
[----:B------:R-:W-:Y:S01]  /*0600*/  IMAD.MOV.U32 R9, RZ, RZ, 0x9 ;  /* 0x00000009ff097424 */ /* 0x000fe200078e00ff */
[----:B------:R-:W2:Y:S01]  /*0610*/  LDCU.64 UR4, c[0x4][0x10] ;  /* 0x01000200ff0477ac */ /* 0x000ea20008000a00 */
[----:B------:R-:W-:Y:S01]  /*0620*/  IMAD.MOV.U32 R6, RZ, RZ, R24 ;  /* 0x000000ffff067224 */ /* 0x000fe200078e0018 */
[----:B------:R0:W-:Y:S01]  /*0630*/  STG.E.U8 desc[UR36][R16.64+-0x1], R8 ;  /* 0xffffff0810007986 */ /* 0x0001e2000c101124 */
[----:B------:R-:W-:-:S03]  /*0640*/  MOV R7, R22 ;  /* 0x0000001600077202 */ /* 0x000fc60000000f00 */
[----:B------:R0:W-:Y:S01]  /*0650*/  STL [R18], R9 ;  /* 0x0000000912007387 */ /* 0x0001e20000100800 */
[----:B--2---:R-:W-:Y:S01]  /*0660*/  MOV R4, UR4 ;  /* 0x0000000400047c02 */ /* 0x004fe20008000f00 */
[----:B0-----:R-:W-:-:S07]  /*0670*/  IMAD.U32 R5, RZ, RZ, UR5 ;  /* 0x00000005ff057e24 */ /* 0x001fce000f8e00ff */
[----:B------:R-:W-:-:S07]  /*0680*/  LEPC R20, `(.L_x_7) ;  /* 0x000000001014794e */ /* 0x000fce0000000000 */
[----:B-1----:R-:W-:Y:S05]  /*0690*/  CALL.ABS.NOINC R2 ;  /* 0x0000000002007343 */ /* 0x002fea0003c00000 */
.L_x_7:
        /* <DEDUP_REMOVED lines=9> */
.L_x_8:
        /* <DEDUP_REMOVED lines=9> */
.L_x_9:
        /* <DEDUP_REMOVED lines=12> */
.L_x_10:
        /* <DEDUP_REMOVED lines=9> */
.L_x_11:
        /* <DEDUP_REMOVED lines=9> */
.L_x_12:
        /* <DEDUP_REMOVED lines=12> */
.L_x_13:
        /* <DEDUP_REMOVED lines=9> */
.L_x_14:
        /* <DEDUP_REMOVED lines=9> */
.L_x_15:
        /* <DEDUP_REMOVED lines=12> */
.L_x_16:
        /* <DEDUP_REMOVED lines=9> */
.L_x_17:
[----:B------:R0:W-:Y:S01]  /*0cd0*/  STL [R18], R23 ;  /* 0x0000001712007387 */ /* 0x0001e20000100800 */
[----:B------:R0:W1:Y:S01]  /*0ce0*/  LDC.64 R2, c[0x4][R19] ;  /* 0x0100000013027b82 */ /* 0x0000620000000a00 */
[----:B------:R-:W2:Y:S01]  /*0cf0*/  LDCU.64 UR4, c[0x4][0x8] ;  /* 0x01000100ff0477ac */ /* 0x000ea20008000a00 */
[----:B------:R-:W-:Y:S01]  /*0d00*/  MOV R6, R24 ;  /* 0x0000001800067202 */ /* 0x000fe20000000f00 */
[----:B------:R-:W-:Y:S01]  /*0d10*/  IMAD.MOV.U32 R7, RZ, RZ, R22 ;  /* 0x000000ffff077224 */ /* 0x000fe200078e0016 */
[----:B--2---:R-:W-:Y:S01]  /*0d20*/  MOV R4, UR4 ;  /* 0x0000000400047c02 */ /* 0x004fe20008000f00 */
[----:B0-----:R-:W-:-:S07]  /*0d30*/  IMAD.U32 R5, RZ, RZ, UR5 ;  /* 0x00000005ff057e24 */ /* 0x001fce000f8e00ff */
[----:B------:R-:W-:-:S07]  /*0d40*/  LEPC R20, `(.L_x_18) ;  /* 0x000000001014794e */ /* 0x000fce0000000000 */
[----:B-1----:R-:W-:Y:S05]  /*0d50*/  CALL.ABS.NOINC R2 ;  /* 0x0000000002007343 */ /* 0x002fea0003c00000 */
.L_x_18:
[----:B------:R-:W-:Y:S02]  /*0d60*/  HFMA2 R8, -RZ, RZ, 0, 5.36441802978515625e-07 ;  /* 0x00000009ff087431 */ /* 0x000fe400000001ff */
[----:B------:R-:W-:Y:S01]  /*0d70*/  IMAD.MOV.U32 R9, RZ, RZ, 0x9 ;  /* 0x00000009ff097424 */ /* 0x000fe200078e00ff */
[----:B------:R0:W1:Y:S01]  /*0d80*/  LDC.64 R2, c[0x4][R19] ;  /* 0x0100000013027b82 */ /* 0x0000620000000a00 */
[----:B------:R-:W2:Y:S01]  /*0d90*/  LDCU.64 UR4, c[0x4][0x10] ;  /* 0x01000200ff0477ac */ /* 0x000ea20008000a00 */
[----:B------:R-:W-:Y:S01]  /*0da0*/  MOV R6, R24 ;  /* 0x0000001800067202 */ /* 0x000fe20000000f00 */
[----:B------:R-:W-:Y:S01]  /*0db0*/  IMAD.MOV.U32 R7, RZ, RZ, R22 ;  /* 0x000000ffff077224 */ /* 0x000fe200078e0016 */
[----:B------:R0:W-:Y:S04]  /*0dc0*/  STL [R18], R9 ;  /* 0x0000000912007387 */ /* 0x0001e80000100800 */
[----:B------:R0:W-:Y:S01]  /*0dd0*/  STG.E.U8 desc[UR36][R16.64+0x3], R8 ;  /* 0x0000030810007986 */ /* 0x0001e2000c101124 */
[----:B--2---:R-:W-:Y:S01]  /*0de0*/  MOV R4, UR4 ;  /* 0x0000000400047c02 */ /* 0x004fe20008000f00 */
[----:B0-----:R-:W-:-:S07]  /*0df0*/  IMAD.U32 R5, RZ, RZ, UR5 ;  /* 0x00000005ff057e24 */ /* 0x001fce000f8e00ff */
[----:B------:R-:W-:-:S07]  /*0e00*/  LEPC R20, `(.L_x_19) ;  /* 0x000000001014794e */ /* 0x000fce0000000000 */
[----:B-1----:R-:W-:Y:S05]  /*0e10*/  CALL.ABS.NOINC R2 ;  /* 0x0000000002007343 */ /* 0x002fea0003c00000 */
.L_x_19:
        /* <DEDUP_REMOVED lines=9> */
.L_x_20:
        /* <DEDUP_REMOVED lines=9> */
.L_x_21:
        /* <DEDUP_REMOVED lines=12> */
.L_x_22:
        /* <DEDUP_REMOVED lines=9> */
.L_x_23:
        /* <DEDUP_REMOVED lines=9> */
.L_x_24:
        /* <DEDUP_REMOVED lines=12> */
.L_x_25:
        /* <DEDUP_REMOVED lines=9> */
.L_x_26:
[----:B------:R-:W-:Y:S02]  /*1270*/  ISETP.NE.AND P6, PT, R26, RZ, PT ;  /* 0x000000ff1a00720c */ /* 0x000fe40003fc5270 */
[----:B------:R-:W-:-:S04]  /*1280*/  IADD3 R16, P0, PT, R16, 0x53, RZ ;  /* 0x0000005310107810 */ /* 0x000fc80007f1e0ff */
[----:B------:R-:W-:-:S07]  /*1290*/  IADD3.X R17, PT, PT, RZ, R17, RZ, P0, !PT ;  /* 0x00000011ff117210 */ /* 0x000fce00007fe4ff */
[----:B------:R-:W-:Y:S05]  /*12a0*/  @P6 BRA `(.L_x_27) ;  /* 0xffffffec00a06947 */ /* 0x000fea000383ffff */
[----:B------:R-:W-:Y:S05]  /*12b0*/  EXIT ;  /* 0x000000000000794d */ /* 0x000fea0003800000 */
.L_x_28:
[----:B------:R-:W-:-:S00]  /*12c0*/  BRA `(.L_x_28) ;  /* 0xfffffffc00fc7947 */ /* 0x000fc0000383ffff */
[----:B------:R-:W-:-:S00]  /*12d0*/  NOP ;  /* 0x0000000000007918 */ /* 0x000fc00000000000 */
        /* <DEDUP_REMOVED lines=10> */
.L_x_29:


//--------------------- .nv.global.init           --------------------------
	.section	.nv.global.init,"aw",@progbits
.nv.global.init:
	.type		$str$1,@object
	.size		$str$1,($str$2 - $str$1)
$str$1:
        /*0000*/ 	.byte	0x25, 0x64, 0x0a, 0x00
	.type		$str$2,@object
	.size		$str$2,($str - $str$2)
$str$2:
        /*0004*/ 	.byte	0x32, 0x2e, 0x20, 0x48, 0x65, 0x6c, 0x6c, 0x6f, 0x20, 0x57, 0x6f, 0x72, 0x6c, 0x64, 0x20, 0x66
        /*0014*/ 	.byte	0x72, 0x6f, 0x6d, 0x20, 0x47, 0x50, 0x55, 0x21, 0x20, 0x25, 0x64, 0x0a, 0x00
	.type		$str,@object
	.size		$str,(.L_0 - $str)
$str:
        /*0021*/ 	.byte	0x31, 0x2e, 0x20, 0x48, 0x65, 0x6c, 0x6c, 0x6f, 0x20, 0x57, 0x6f, 0x72, 0x6c, 0x64, 0x20, 0x66
        /*0031*/ 	.byte	0x72, 0x6f, 0x6d, 0x20, 0x47, 0x50, 0x55, 0x21, 0x20, 0x25, 0x64, 0x0a, 0x00
.L_0:


//--------------------- .nv.shared.reserved.0     --------------------------
	.section	.nv.shared.reserved.0,"aw",@nobits
	.weak		__nv_reservedSMEM_offset_0_alias
	.size		__nv_reservedSMEM_offset_0_alias, 0, 64
	.other		__nv_reservedSMEM_offset_0_alias,@"STO_CUDA_RESERVED_SHARED STV_DEFAULT"
__nv_reservedSMEM_offset_0_alias:
	.zero		0
	.zero		64


//--------------------- .nv.constant0._Z25solve_sudokus_in_parallelP16SudokuPuzzleDatai --------------------------
	.section	.nv.constant0._Z25solve_sudokus_in_parallelP16SudokuPuzzleDatai,"a",@progbits
	.sectionflags	@""
	.align	4
.nv.constant0._Z25solve_sudokus_in_parallelP16SudokuPuzzleDatai:
	.zero		908


//--------------------- SYMBOLS --------------------------

	.type		.nv.reservedSmem.offset0,@object
	.size		.nv.reservedSmem.offset0,0x4
	.type		vprintf,@function
